	.headerflags	@"EF_CUDA_TEXMODE_UNIFIED EF_CUDA_64BIT_ADDRESS EF_CUDA_ACCELERATORS EF_CUDA_SM90 EF_CUDA_VIRTUAL_SM(EF_CUDA_SM90)"
	.elftype	@"ET_EXEC"


//--------------------- .nv.info                  --------------------------
	.section	.nv.info,"",@"SHT_CUDA_INFO"
	.align	4


	//----- nvinfo : EIATTR_REGCOUNT
	.align		4
        /*0000*/ 	.byte	0x04, 0x2f
        /*0002*/ 	.short	(.L_1 - .L_0)
	.align		4
.L_0:
        /*0004*/ 	.word	index@(triton_poi_fused_mul_sigmoid_4)
        /*0008*/ 	.word	0x0000000c


	//----- nvinfo : EIATTR_MIN_STACK_SIZE
	.align		4
.L_1:
        /*000c*/ 	.byte	0x04, 0x12
        /*000e*/ 	.short	(.L_3 - .L_2)
	.align		4
.L_2:
        /*0010*/ 	.word	index@(triton_poi_fused_mul_sigmoid_4)
        /*0014*/ 	.word	0x00000000


	//----- nvinfo : EIATTR_FRAME_SIZE
	.align		4
.L_3:
        /*0018*/ 	.byte	0x04, 0x11
        /*001a*/ 	.short	(.L_5 - .L_4)
	.align		4
.L_4:
        /*001c*/ 	.word	index@(triton_poi_fused_mul_sigmoid_4)
        /*0020*/ 	.word	0x00000000


	//----- nvinfo : EIATTR_MIN_STACK_SIZE
	.align		4
.L_5:
        /*0024*/ 	.byte	0x04, 0x12
        /*0026*/ 	.short	(.L_7 - .L_6)
	.align		4
.L_6:
        /*0028*/ 	.word	index@(triton_poi_fused_mul_sigmoid_4)
        /*002c*/ 	.word	0x00000000
.L_7:


//--------------------- .nv.info.triton_poi_fused_mul_sigmoid_4 --------------------------
	.section	.nv.info.triton_poi_fused_mul_sigmoid_4,"",@"SHT_CUDA_INFO"
	.sectionflags	@""
	.align	4


	//----- nvinfo : EIATTR_CUDA_API_VERSION
	.align		4
        /*0000*/ 	.byte	0x04, 0x37
        /*0002*/ 	.short	(.L_9 - .L_8)
.L_8:
        /*0004*/ 	.word	0x0000007c


	//----- nvinfo : EIATTR_KPARAM_INFO
	.align		4
.L_9:
        /*0008*/ 	.byte	0x04, 0x17
        /*000a*/ 	.short	(.L_11 - .L_10)
.L_10:
        /*000c*/ 	.word	0x00000000
        /*0010*/ 	.short	0x0002
        /*0012*/ 	.short	0x0010
        /*0014*/ 	.byte	0x00, 0xf0, 0x11, 0x00


	//----- nvinfo : EIATTR_KPARAM_INFO
	.align		4
.L_11:
        /*0018*/ 	.byte	0x04, 0x17
        /*001a*/ 	.short	(.L_13 - .L_12)
.L_12:
        /*001c*/ 	.word	0x00000000
        /*0020*/ 	.short	0x0001
        /*0022*/ 	.short	0x0008
        /*0024*/ 	.byte	0x00, 0xf4, 0x21, 0x00


	//----- nvinfo : EIATTR_KPARAM_INFO
	.align		4
.L_13:
        /*0028*/ 	.byte	0x04, 0x17
        /*002a*/ 	.short	(.L_15 - .L_14)
.L_14:
        /*002c*/ 	.word	0x00000000
        /*0030*/ 	.short	0x0000
        /*0032*/ 	.short	0x0000
        /*0034*/ 	.byte	0x00, 0xf4, 0x21, 0x00


	//----- nvinfo : EIATTR_SPARSE_MMA_MASK
	.align		4
.L_15:
        /*0038*/ 	.byte	0x03, 0x50
        /*003a*/ 	.short	0x0000


	//----- nvinfo : EIATTR_MAXREG_COUNT
	.align		4
        /*003c*/ 	.byte	0x03, 0x1b
        /*003e*/ 	.short	0x00ff


	//----- nvinfo : EIATTR_EXIT_INSTR_OFFSETS
	.align		4
        /*0040*/ 	.byte	0x04, 0x1c
        /*0042*/ 	.short	(.L_17 - .L_16)


	//   ....[0]....
.L_16:
        /*0044*/ 	.word	0x00000250


	//   ....[1]....
        /*0048*/ 	.word	0x00000270


	//----- nvinfo : EIATTR_REQNTID
	.align		4
.L_17:
        /*004c*/ 	.byte	0x04, 0x10
        /*004e*/ 	.short	(.L_19 - .L_18)
.L_18:
        /*0050*/ 	.word	0x00000080
        /*0054*/ 	.word	0x00000001
        /*0058*/ 	.word	0x00000001


	//----- nvinfo : EIATTR_CBANK_PARAM_SIZE
	.align		4
.L_19:
        /*005c*/ 	.byte	0x03, 0x19
        /*005e*/ 	.short	0x0014


	//----- nvinfo : EIATTR_PARAM_CBANK
	.align		4
        /*0060*/ 	.byte	0x04, 0x0a
        /*0062*/ 	.short	(.L_21 - .L_20)
	.align		4
.L_20:
        /*0064*/ 	.word	index@(.nv.constant0.triton_poi_fused_mul_sigmoid_4)
        /*0068*/ 	.short	0x0210
        /*006a*/ 	.short	0x0014


	//----- nvinfo : EIATTR_SW_WAR
	.align		4
.L_21:
        /*006c*/ 	.byte	0x04, 0x36
        /*006e*/ 	.short	(.L_23 - .L_22)
.L_22:
        /*0070*/ 	.word	0x00000008
.L_23:


//--------------------- .nv.callgraph             --------------------------
	.section	.nv.callgraph,"",@"SHT_CUDA_CALLGRAPH"
	.align	4
	.sectionentsize	8
	.align		4
        /*0000*/ 	.word	0x00000000
	.align		4
        /*0004*/ 	.word	0xffffffff
	.align		4
        /*0008*/ 	.word	0x00000000
	.align		4
        /*000c*/ 	.word	0xfffffffe
	.align		4
        /*0010*/ 	.word	0x00000000
	.align		4
        /*0014*/ 	.word	0xfffffffd
	.align		4
        /*0018*/ 	.word	0x00000000
	.align		4
        /*001c*/ 	.word	0xfffffffc


//--------------------- .text.triton_poi_fused_mul_sigmoid_4 --------------------------
	.section	.text.triton_poi_fused_mul_sigmoid_4,"ax",@progbits
	.align	128
        .global         triton_poi_fused_mul_sigmoid_4
        .type           triton_poi_fused_mul_sigmoid_4,@function
        .size           triton_poi_fused_mul_sigmoid_4,(.L_x_1 - triton_poi_fused_mul_sigmoid_4)
        .other          triton_poi_fused_mul_sigmoid_4,@"STO_CUDA_ENTRY STV_DEFAULT"
triton_poi_fused_mul_sigmoid_4:
.text.triton_poi_fused_mul_sigmoid_4:
[----:B------:R-:W0:Y:S02]  /*0000*/  LDC R1, c[0x0][0x28] ;  /* 0x00000a00ff017b82 */ /* 0x000e240000000800 */
[----:B------:R-:W1:Y:S01]  /*0010*/  S2R R0, SR_TID.X ;  /* 0x0000000000007919 */ /* 0x000e620000002100 */
[----:B------:R-:W2:Y:S01]  /*0020*/  LDC.64 R2, c[0x0][0x210] ;  /* 0x00008400ff027b82 */ /* 0x000ea20000000a00 */
[----:B------:R-:W-:Y:S01]  /*0030*/  IMAD.MOV.U32 R6, RZ, RZ, RZ ;  /* 0x000000ffff067224 */ /* 0x000fe200078e00ff */
[----:B------:R-:W-:Y:S01]  /*0040*/  ULDC.64 UR4, c[0x0][0x208] ;  /* 0x0000820000047ab9 */ /* 0x000fe20000000a00 */
[----:B------:R-:W3:Y:S01]  /*0050*/  S2R R7, SR_CTAID.X ;  /* 0x0000000000077919 */ /* 0x000ee20000002500 */
[----:B-1----:R-:W-:-:S04]  /*0060*/  LOP3.LUT R0, R0, 0x7f, RZ, 0xc0, !PT ;  /* 0x0000007f00007812 */ /* 0x002fc800078ec0ff */
[----:B---3--:R-:W-:-:S04]  /*0070*/  LEA R7, R7, R0, 0x7 ;  /* 0x0000000007077211 */ /* 0x008fc800078e38ff */
[----:B------:R-:W-:Y:S02]  /*0080*/  SHF.R.S32.HI R0, RZ, 0x1f, R7 ;  /* 0x0000001fff007819 */ /* 0x000fe40000011407 */
[----:B------:R-:W-:Y:S02]  /*0090*/  ISETP.GE.AND P0, PT, R7, 0x100, PT ;  /* 0x000001000700780c */ /* 0x000fe40003f06270 */
[----:B------:R-:W-:-:S04]  /*00a0*/  LEA.HI R0, R0, R7, RZ, 0x6 ;  /* 0x0000000700007211 */ /* 0x000fc800078f30ff */
[C---:B------:R-:W-:Y:S02]  /*00b0*/  SHF.L.U32 R4, R0.reuse, 0x1, RZ ;  /* 0x0000000100047819 */ /* 0x040fe400000006ff */
[----:B------:R-:W-:Y:S02]  /*00c0*/  LOP3.LUT R0, R0, 0xffffffc0, RZ, 0xc0, !PT ;  /* 0xffffffc000007812 */ /* 0x000fe400078ec0ff */
[----:B------:R-:W-:-:S04]  /*00d0*/  LOP3.LUT R4, R4, 0xffffff80, RZ, 0xc0, !PT ;  /* 0xffffff8004047812 */ /* 0x000fc800078ec0ff */
[----:B------:R-:W-:-:S04]  /*00e0*/  IADD3 R9, R4, R7, -R0 ;  /* 0x0000000704097210 */ /* 0x000fc80007ffe800 */
[----:B------:R-:W-:-:S05]  /*00f0*/  IADD3 R5, R9, 0x40, RZ ;  /* 0x0000004009057810 */ /* 0x000fca0007ffe0ff */
[----:B--2---:R-:W-:-:S05]  /*0100*/  IMAD.WIDE R4, R5, 0x4, R2 ;  /* 0x0000000405047825 */ /* 0x004fca00078e0202 */
[----:B------:R1:W2:Y:S01]  /*0110*/  @!P0 LDG.E R6, desc[UR4][R4.64] ;  /* 0x0000000404068981 */ /* 0x0002a2000c1e1900 */
[----:B------:R-:W-:Y:S01]  /*0120*/  HFMA2.MMA R0, -RZ, RZ, 0, 0 ;  /* 0x00000000ff007435 */ /* 0x000fe200000001ff */
[----:B------:R-:W-:Y:S01]  /*0130*/  IMAD.WIDE R2, R9, 0x4, R2 ;  /* 0x0000000409027825 */ /* 0x000fe200078e0202 */
[----:B-1----:R-:W1:Y:S08]  /*0140*/  LDC.64 R4, c[0x0][0x218] ;  /* 0x00008600ff047b82 */ /* 0x002e700000000a00 */
[----:B------:R3:W4:Y:S02]  /*0150*/  @!P0 LDG.E R0, desc[UR4][R2.64] ;  /* 0x0000000402008981 */ /* 0x000724000c1e1900 */
[----:B---3--:R-:W-:-:S02]  /*0160*/  IMAD.MOV.U32 R3, RZ, RZ, 0x3e800000 ;  /* 0x3e800000ff037424 */ /* 0x008fc400078e00ff */
[----:B--2---:R-:W-:-:S04]  /*0170*/  FADD R6, RZ, -R6 ;  /* 0x80000006ff067221 */ /* 0x004fc80000000000 */
[----:B------:R-:W-:-:S05]  /*0180*/  FMUL R6, R6, 1.4426950216293334961 ;  /* 0x3fb8aa3b06067820 */ /* 0x000fca0000400000 */
[----:B------:R-:W-:-:S13]  /*0190*/  FSETP.GEU.AND P1, PT, R6, -126, PT ;  /* 0xc2fc00000600780b */ /* 0x000fda0003f2e000 */
[----:B------:R-:W-:-:S04]  /*01a0*/  @!P1 FMUL R6, R6, 0.5 ;  /* 0x3f00000006069820 */ /* 0x000fc80000400000 */
[----:B------:R-:W2:Y:S02]  /*01b0*/  MUFU.EX2 R8, R6 ;  /* 0x0000000600087308 */ /* 0x000ea40000000800 */
[----:B--2---:R-:W-:-:S04]  /*01c0*/  @!P1 FMUL R8, R8, R8 ;  /* 0x0000000808089220 */ /* 0x004fc80000400000 */
[----:B------:R-:W-:-:S05]  /*01d0*/  FADD R8, R8, 1 ;  /* 0x3f80000008087421 */ /* 0x000fca0000000000 */
[----:B------:R-:W-:-:S04]  /*01e0*/  FSETP.GT.AND P1, PT, R8, 8.50705917302346158658e+37, PT ;  /* 0x7e8000000800780b */ /* 0x000fc80003f24000 */
[----:B------:R-:W-:-:S09]  /*01f0*/  FSEL R3, R3, 1, P1 ;  /* 0x3f80000003037808 */ /* 0x000fd20000800000 */
[----:B------:R-:W-:-:S06]  /*0200*/  @P1 FMUL R8, R8, 0.25 ;  /* 0x3e80000008081820 */ /* 0x000fcc0000400000 */
[----:B------:R-:W2:Y:S02]  /*0210*/  MUFU.RCP R8, R8 ;  /* 0x0000000800087308 */ /* 0x000ea40000001000 */
[----:B--2---:R-:W-:Y:S01]  /*0220*/  FMUL R9, R8, R3 ;  /* 0x0000000308097220 */ /* 0x004fe20000400000 */
[----:B-1----:R-:W-:-:S04]  /*0230*/  IMAD.WIDE R2, R7, 0x4, R4 ;  /* 0x0000000407027825 */ /* 0x002fc800078e0204 */
[----:B----4-:R-:W-:Y:S01]  /*0240*/  FMUL R9, R9, R0 ;  /* 0x0000000009097220 */ /* 0x010fe20000400000 */
[----:B------:R-:W-:Y:S06]  /*0250*/  @P0 EXIT ;  /* 0x000000000000094d */ /* 0x000fec0003800000 */
[----:B------:R-:W-:Y:S01]  /*0260*/  STG.E desc[UR4][R2.64], R9 ;  /* 0x0000000902007986 */ /* 0x000fe2000c101904 */
[----:B------:R-:W-:Y:S05]  /*0270*/  EXIT ;  /* 0x000000000000794d */ /* 0x000fea0003800000 */
.L_x_0:
[----:B------:R-:W-:-:S00]  /*0280*/  BRA `(.L_x_0) ;  /* 0xfffffffc00fc7947 */ /* 0x000fc0000383ffff */
[----:B------:R-:W-:-:S00]  /*0290*/  NOP ;  /* 0x0000000000007918 */ /* 0x000fc00000000000 */
        /* <DEDUP_REMOVED lines=14> */
.L_x_1:


//--------------------- .nv.constant0.triton_poi_fused_mul_sigmoid_4 --------------------------
	.section	.nv.constant0.triton_poi_fused_mul_sigmoid_4,"a",@progbits
	.sectionflags	@""
	.align	4
.nv.constant0.triton_poi_fused_mul_sigmoid_4:
	.zero		548
